//
// Generated by NVIDIA NVVM Compiler
//
// Compiler Build ID: CL-36424714
// Cuda compilation tools, release 13.0, V13.0.88
// Based on NVVM 20.0.0
//

.version 9.0
.target sm_100
.address_size 64

	// .globl	_Z9KernelFooPf

.visible .entry _Z9KernelFooPf(
	.param .u64 .ptr .align 1 _Z9KernelFooPf_param_0
)
{


	ret;

}


// ===== COMPILED SASS (sm_100) =====

	.target	sm_100

	.elftype	@"ET_EXEC"


//--------------------- .note.nv.tkinfo           --------------------------
	.section	.note.nv.tkinfo,"",@"SHT_NOTE"
	.sectionflags	@"SHF_NOTE_NV_TKINFO"
	.tkinfo
        /*0018*/ 	.word	0x00000002
        /*0030*/ 	.string	""
        /*0030*/ 	.string	"ptxas"
        /*0030*/ 	.string	"Cuda compilation tools, release 13.0, V13.0.88"
        /*0030*/ 	.string	"Build cuda_13.0.r13.0/compiler.36424714_0"
        /*0030*/ 	.string	"-arch sm_100 -m 64 "



//--------------------- .note.nv.cuinfo           --------------------------
	.section	.note.nv.cuinfo,"",@"SHT_NOTE"
	.sectionflags	@"SHF_NOTE_NV_CUINFO"
        /*0018*/ 	.short	0x0002
        /*001a*/ 	.short	0x0064
        /*001c*/ 	.short	0x0082
	.zero		2


//--------------------- .nv.info                  --------------------------
	.section	.nv.info,"",@"SHT_CUDA_INFO"
	.align	4


	//----- nvinfo : EIATTR_REGCOUNT
	.align		4
        /*0000*/ 	.byte	0x04, 0x2f
        /*0002*/ 	.short	(.L_1 - .L_0)
	.align		4
.L_0:
        /*0004*/ 	.word	index@(_Z9KernelFooPf)
        /*0008*/ 	.word	0x00000004


	//----- nvinfo : EIATTR_FRAME_SIZE
	.align		4
.L_1:
        /*000c*/ 	.byte	0x04, 0x11
        /*000e*/ 	.short	(.L_3 - .L_2)
	.align		4
.L_2:
        /*0010*/ 	.word	index@(_Z9KernelFooPf)
        /*0014*/ 	.word	0x00000000


	//----- nvinfo : EIATTR_MIN_STACK_SIZE
	.align		4
.L_3:
        /*0018*/ 	.byte	0x04, 0x12
        /*001a*/ 	.short	(.L_5 - .L_4)
	.align		4
.L_4:
        /*001c*/ 	.word	index@(_Z9KernelFooPf)
        /*0020*/ 	.word	0x00000000
.L_5:


//--------------------- .nv.compat                --------------------------
	.section	.nv.compat,"",@"SHT_CUDA_COMPAT_INFO"
	.align	4
        /*0000*/ 	.byte	0x02, 0x09, 0x00, 0x00, 0x02, 0x02, 0x01, 0x00, 0x02, 0x05, 0x05, 0x00, 0x03, 0x07, 0x01, 0x01
        /*0010*/ 	.byte	0x02, 0x03, 0x00, 0x00, 0x02, 0x06, 0x01, 0x00, 0x04, 0x0b, 0x08, 0x00, 0x09, 0x00, 0x00, 0x00
        /*0020*/ 	.byte	0x00, 0x00, 0x00, 0x00


//--------------------- .nv.info._Z9KernelFooPf   --------------------------
	.section	.nv.info._Z9KernelFooPf,"",@"SHT_CUDA_INFO"
	.sectionflags	@""
	.align	4


	//----- nvinfo : EIATTR_CUDA_API_VERSION
	.align		4
        /*0000*/ 	.byte	0x04, 0x37
        /*0002*/ 	.short	(.L_7 - .L_6)
.L_6:
        /*0004*/ 	.word	0x00000082


	//----- nvinfo : EIATTR_KPARAM_INFO
	.align		4
.L_7:
        /*0008*/ 	.byte	0x04, 0x17
        /*000a*/ 	.short	(.L_9 - .L_8)
.L_8:
        /*000c*/ 	.word	0x00000000
        /*0010*/ 	.short	0x0000
        /*0012*/ 	.short	0x0000
        /*0014*/ 	.byte	0x00, 0xf5, 0x21, 0x00


	//----- nvinfo : EIATTR_SPARSE_MMA_MASK
	.align		4
.L_9:
        /*0018*/ 	.byte	0x03, 0x50
        /*001a*/ 	.short	0x0000


	//----- nvinfo : EIATTR_MAXREG_COUNT
	.align		4
        /*001c*/ 	.byte	0x03, 0x1b
        /*001e*/ 	.short	0x00ff


	//----- nvinfo : EIATTR_MERCURY_ISA_VERSION
	.align		4
        /*0020*/ 	.byte	0x03, 0x5f
        /*0022*/ 	.short	0x0101


	//----- nvinfo : EIATTR_VRC_CTA_INIT_COUNT
	.align		4
        /*0024*/ 	.byte	0x02, 0x4a
	.zero		1
	.zero		1


	//----- nvinfo : EIATTR_EXIT_INSTR_OFFSETS
	.align		4
        /*0028*/ 	.byte	0x04, 0x1c
        /*002a*/ 	.short	(.L_11 - .L_10)


	//   ....[0]....
.L_10:
        /*002c*/ 	.word	0x00000010


	//----- nvinfo : EIATTR_CBANK_PARAM_SIZE
	.align		4
.L_11:
        /*0030*/ 	.byte	0x03, 0x19
        /*0032*/ 	.short	0x0008


	//----- nvinfo : EIATTR_PARAM_CBANK
	.align		4
        /*0034*/ 	.byte	0x04, 0x0a
        /*0036*/ 	.short	(.L_13 - .L_12)
	.align		4
.L_12:
        /*0038*/ 	.word	index@(.nv.constant0._Z9KernelFooPf)
        /*003c*/ 	.short	0x0380
        /*003e*/ 	.short	0x0008


	//----- nvinfo : EIATTR_SW_WAR
	.align		4
.L_13:
        /*0040*/ 	.byte	0x04, 0x36
        /*0042*/ 	.short	(.L_15 - .L_14)
.L_14:
        /*0044*/ 	.word	0x00000008
.L_15:


//--------------------- .nv.callgraph             --------------------------
	.section	.nv.callgraph,"",@"SHT_CUDA_CALLGRAPH"
	.align	4
	.sectionentsize	8
	.align		4
        /*0000*/ 	.word	0x00000000
	.align		4
        /*0004*/ 	.word	0xffffffff
	.align		4
        /*0008*/ 	.word	0x00000000
	.align		4
        /*000c*/ 	.word	0xfffffffe
	.align		4
        /*0010*/ 	.word	0x00000000
	.align		4
        /*0014*/ 	.word	0xfffffffd
	.align		4
        /*0018*/ 	.word	0x00000000
	.align		4
        /*001c*/ 	.word	0xfffffffc


//--------------------- .text._Z9KernelFooPf      --------------------------
	.section	.text._Z9KernelFooPf,"ax",@progbits
	.align	128
        .global         _Z9KernelFooPf
        .type           _Z9KernelFooPf,@function
        .size           _Z9KernelFooPf,(.L_x_1 - _Z9KernelFooPf)
        .other          _Z9KernelFooPf,@"STO_CUDA_ENTRY STV_DEFAULT"
_Z9KernelFooPf:
.text._Z9KernelFooPf:
[----:B------:R-:W-:Y:S01]  /*0000*/  LDC R1, c[0x0][0x37c] ;  /* 0x0000df00ff017b82 */ /* 0x000fe20000000800 */
[----:B------:R-:W-:Y:S05]  /*0010*/  EXIT ;  /* 0x000000000000794d */ /* 0x000fea0003800000 */
.L_x_0:
[----:B------:R-:W-:-:S00]  /*0020*/  BRA `(.L_x_0) ;  /* 0xfffffffc00fc7947 */ /* 0x000fc0000383ffff */
[----:B------:R-:W-:-:S00]  /*0030*/  NOP ;  /* 0x0000000000007918 */ /* 0x000fc00000000000 */
        /* <DEDUP_REMOVED lines=12> */
.L_x_1:


//--------------------- .nv.shared.reserved.0     --------------------------
	.section	.nv.shared.reserved.0,"aw",@nobits
	.weak		__nv_reservedSMEM_offset_0_alias
	.size		__nv_reservedSMEM_offset_0_alias, 0, 64
	.other		__nv_reservedSMEM_offset_0_alias,@"STO_CUDA_RESERVED_SHARED STV_DEFAULT"
__nv_reservedSMEM_offset_0_alias:
	.zero		0
	.zero		64


//--------------------- .nv.constant0._Z9KernelFooPf --------------------------
	.section	.nv.constant0._Z9KernelFooPf,"a",@progbits
	.sectionflags	@""
	.align	4
.nv.constant0._Z9KernelFooPf:
	.zero		904


//--------------------- SYMBOLS --------------------------

	.type		.nv.reservedSmem.offset0,@object
	.size		.nv.reservedSmem.offset0,0x4
